//
// Generated by NVIDIA NVVM Compiler
//
// Compiler Build ID: CL-36424714
// Cuda compilation tools, release 13.0, V13.0.88
// Based on NVVM 20.0.0
//

.version 9.0
.target sm_100
.address_size 64

	// .globl	_Z13life3d_kernelPcS_i

.visible .entry _Z13life3d_kernelPcS_i(
	.param .u64 .ptr .align 1 _Z13life3d_kernelPcS_i_param_0,
	.param .u64 .ptr .align 1 _Z13life3d_kernelPcS_i_param_1,
	.param .u32 _Z13life3d_kernelPcS_i_param_2
)
{
	.reg .pred 	%p<10>;
	.reg .b16 	%rs<4>;
	.reg .b32 	%r<84>;
	.reg .b64 	%rd<31>;

	ld.param.u64 	%rd3, [_Z13life3d_kernelPcS_i_param_0];
	ld.param.u64 	%rd4, [_Z13life3d_kernelPcS_i_param_1];
	ld.param.u32 	%r26, [_Z13life3d_kernelPcS_i_param_2];
	cvta.to.global.u64 	%rd1, %rd4;
	cvta.to.global.u64 	%rd2, %rd3;
	mov.u32 	%r27, %ctaid.x;
	mov.u32 	%r28, %ntid.x;
	mul.lo.s32 	%r1, %r27, %r28;
	mov.u32 	%r2, %tid.x;
	add.s32 	%r3, %r1, %r2;
	mov.u32 	%r29, %ctaid.y;
	mov.u32 	%r30, %ntid.y;
	mov.u32 	%r31, %tid.y;
	mad.lo.s32 	%r32, %r29, %r30, %r31;
	mov.u32 	%r33, %ctaid.z;
	mov.u32 	%r34, %ntid.z;
	mov.u32 	%r35, %tid.z;
	mad.lo.s32 	%r5, %r33, %r34, %r35;
	max.s32 	%r36, %r3, %r32;
	max.s32 	%r37, %r5, %r36;
	setp.ge.s32 	%p1, %r37, %r26;
	@%p1 bra 	$L__BB0_10;
	add.s32 	%r40, %r26, %r32;
	add.s32 	%r41, %r26, %r5;
	add.s32 	%r42, %r40, -1;
	rem.s32 	%r6, %r42, %r26;
	add.s32 	%r43, %r41, -1;
	rem.s32 	%r7, %r43, %r26;
	rem.s32 	%r8, %r41, %r26;
	add.s32 	%r44, %r41, 1;
	rem.s32 	%r9, %r44, %r26;
	rem.s32 	%r10, %r40, %r26;
	add.s32 	%r45, %r40, 1;
	rem.s32 	%r11, %r45, %r26;
	add.s32 	%r46, %r2, %r26;
	add.s32 	%r80, %r46, %r1;
	mov.b32 	%r82, 0;
	mov.b32 	%r81, -3;
$L__BB0_2:
	add.s32 	%r47, %r80, -1;
	rem.s32 	%r48, %r47, %r26;
	mul.lo.s32 	%r16, %r48, %r26;
	add.s32 	%r49, %r16, %r6;
	mul.lo.s32 	%r50, %r49, %r26;
	add.s32 	%r51, %r50, %r7;
	cvt.s64.s32 	%rd5, %r51;
	add.s64 	%rd6, %rd2, %rd5;
	ld.global.s8 	%r52, [%rd6];
	add.s32 	%r53, %r82, %r52;
	add.s32 	%r54, %r50, %r8;
	cvt.s64.s32 	%rd7, %r54;
	add.s64 	%rd8, %rd2, %rd7;
	ld.global.s8 	%r55, [%rd8];
	add.s32 	%r56, %r53, %r55;
	add.s32 	%r57, %r50, %r9;
	cvt.s64.s32 	%rd9, %r57;
	add.s64 	%rd10, %rd2, %rd9;
	ld.global.s8 	%r58, [%rd10];
	add.s32 	%r59, %r56, %r58;
	add.s32 	%r60, %r16, %r10;
	mul.lo.s32 	%r17, %r60, %r26;
	add.s32 	%r61, %r17, %r7;
	cvt.s64.s32 	%rd11, %r61;
	add.s64 	%rd12, %rd2, %rd11;
	ld.global.s8 	%r62, [%rd12];
	add.s32 	%r83, %r59, %r62;
	setp.eq.s32 	%p2, %r81, -2;
	@%p2 bra 	$L__BB0_4;
	add.s32 	%r63, %r17, %r8;
	cvt.s64.s32 	%rd13, %r63;
	add.s64 	%rd14, %rd2, %rd13;
	ld.global.s8 	%r64, [%rd14];
	add.s32 	%r83, %r83, %r64;
$L__BB0_4:
	add.s32 	%r65, %r17, %r9;
	cvt.s64.s32 	%rd15, %r65;
	add.s64 	%rd16, %rd2, %rd15;
	ld.global.s8 	%r66, [%rd16];
	add.s32 	%r67, %r83, %r66;
	add.s32 	%r68, %r16, %r11;
	mul.lo.s32 	%r69, %r68, %r26;
	add.s32 	%r70, %r69, %r7;
	cvt.s64.s32 	%rd17, %r70;
	add.s64 	%rd18, %rd2, %rd17;
	ld.global.s8 	%r71, [%rd18];
	add.s32 	%r72, %r67, %r71;
	add.s32 	%r73, %r69, %r8;
	cvt.s64.s32 	%rd19, %r73;
	add.s64 	%rd20, %rd2, %rd19;
	ld.global.s8 	%r74, [%rd20];
	add.s32 	%r75, %r72, %r74;
	add.s32 	%r76, %r69, %r9;
	cvt.s64.s32 	%rd21, %r76;
	add.s64 	%rd22, %rd2, %rd21;
	ld.global.s8 	%r77, [%rd22];
	add.s32 	%r82, %r75, %r77;
	add.s32 	%r81, %r81, 1;
	add.s32 	%r80, %r80, 1;
	setp.ne.s32 	%p3, %r81, 0;
	@%p3 bra 	$L__BB0_2;
	mad.lo.s32 	%r78, %r26, %r3, %r32;
	mad.lo.s32 	%r24, %r78, %r26, %r5;
	cvt.s64.s32 	%rd23, %r24;
	add.s64 	%rd24, %rd2, %rd23;
	ld.global.u8 	%rs1, [%rd24];
	setp.eq.s16 	%p4, %rs1, 0;
	add.s32 	%r79, %r82, -8;
	setp.gt.u32 	%p5, %r79, -4;
	or.pred  	%p6, %p4, %p5;
	@%p6 bra 	$L__BB0_7;
	add.s64 	%rd30, %rd1, %rd23;
	mov.b16 	%rs3, 0;
	st.global.u8 	[%rd30], %rs3;
	bra.uni 	$L__BB0_10;
$L__BB0_7:
	setp.ne.s16 	%p7, %rs1, 0;
	setp.ne.s32 	%p8, %r82, 6;
	or.pred  	%p9, %p7, %p8;
	@%p9 bra 	$L__BB0_9;
	add.s64 	%rd28, %rd1, %rd23;
	mov.b16 	%rs2, 1;
	st.global.u8 	[%rd28], %rs2;
	bra.uni 	$L__BB0_10;
$L__BB0_9:
	add.s64 	%rd26, %rd1, %rd23;
	st.global.u8 	[%rd26], %rs1;
$L__BB0_10:
	ret;

}


// ===== COMPILED SASS (sm_100) =====

	.target	sm_100

	.elftype	@"ET_EXEC"


//--------------------- .note.nv.tkinfo           --------------------------
	.section	.note.nv.tkinfo,"",@"SHT_NOTE"
	.sectionflags	@"SHF_NOTE_NV_TKINFO"
	.tkinfo
        /*0018*/ 	.word	0x00000002
        /*0030*/ 	.string	""
        /*0030*/ 	.string	"ptxas"
        /*0030*/ 	.string	"Cuda compilation tools, release 13.0, V13.0.88"
        /*0030*/ 	.string	"Build cuda_13.0.r13.0/compiler.36424714_0"
        /*0030*/ 	.string	"-arch sm_100 -m 64 "



//--------------------- .note.nv.cuinfo           --------------------------
	.section	.note.nv.cuinfo,"",@"SHT_NOTE"
	.sectionflags	@"SHF_NOTE_NV_CUINFO"
        /*0018*/ 	.short	0x0002
        /*001a*/ 	.short	0x0064
        /*001c*/ 	.short	0x0082
	.zero		2


//--------------------- .nv.info                  --------------------------
	.section	.nv.info,"",@"SHT_CUDA_INFO"
	.align	4


	//----- nvinfo : EIATTR_REGCOUNT
	.align		4
        /*0000*/ 	.byte	0x04, 0x2f
        /*0002*/ 	.short	(.L_1 - .L_0)
	.align		4
.L_0:
        /*0004*/ 	.word	index@(_Z13life3d_kernelPcS_i)
        /*0008*/ 	.word	0x00000020


	//----- nvinfo : EIATTR_FRAME_SIZE
	.align		4
.L_1:
        /*000c*/ 	.byte	0x04, 0x11
        /*000e*/ 	.short	(.L_3 - .L_2)
	.align		4
.L_2:
        /*0010*/ 	.word	index@(_Z13life3d_kernelPcS_i)
        /*0014*/ 	.word	0x00000000


	//----- nvinfo : EIATTR_MIN_STACK_SIZE
	.align		4
.L_3:
        /*0018*/ 	.byte	0x04, 0x12
        /*001a*/ 	.short	(.L_5 - .L_4)
	.align		4
.L_4:
        /*001c*/ 	.word	index@(_Z13life3d_kernelPcS_i)
        /*0020*/ 	.word	0x00000000
.L_5:


//--------------------- .nv.compat                --------------------------
	.section	.nv.compat,"",@"SHT_CUDA_COMPAT_INFO"
	.align	4
        /*0000*/ 	.byte	0x02, 0x09, 0x00, 0x00, 0x02, 0x02, 0x01, 0x00, 0x02, 0x05, 0x05, 0x00, 0x03, 0x07, 0x01, 0x01
        /*0010*/ 	.byte	0x02, 0x03, 0x00, 0x00, 0x02, 0x06, 0x01, 0x00, 0x04, 0x0b, 0x08, 0x00, 0x09, 0x00, 0x00, 0x00
        /*0020*/ 	.byte	0x00, 0x00, 0x00, 0x00


//--------------------- .nv.info._Z13life3d_kernelPcS_i --------------------------
	.section	.nv.info._Z13life3d_kernelPcS_i,"",@"SHT_CUDA_INFO"
	.sectionflags	@""
	.align	4


	//----- nvinfo : EIATTR_CUDA_API_VERSION
	.align		4
        /*0000*/ 	.byte	0x04, 0x37
        /*0002*/ 	.short	(.L_7 - .L_6)
.L_6:
        /*0004*/ 	.word	0x00000082


	//----- nvinfo : EIATTR_KPARAM_INFO
	.align		4
.L_7:
        /*0008*/ 	.byte	0x04, 0x17
        /*000a*/ 	.short	(.L_9 - .L_8)
.L_8:
        /*000c*/ 	.word	0x00000000
        /*0010*/ 	.short	0x0002
        /*0012*/ 	.short	0x0010
        /*0014*/ 	.byte	0x00, 0xf0, 0x11, 0x00


	//----- nvinfo : EIATTR_KPARAM_INFO
	.align		4
.L_9:
        /*0018*/ 	.byte	0x04, 0x17
        /*001a*/ 	.short	(.L_11 - .L_10)
.L_10:
        /*001c*/ 	.word	0x00000000
        /*0020*/ 	.short	0x0001
        /*0022*/ 	.short	0x0008
        /*0024*/ 	.byte	0x00, 0xf5, 0x21, 0x00


	//----- nvinfo : EIATTR_KPARAM_INFO
	.align		4
.L_11:
        /*0028*/ 	.byte	0x04, 0x17
        /*002a*/ 	.short	(.L_13 - .L_12)
.L_12:
        /*002c*/ 	.word	0x00000000
        /*0030*/ 	.short	0x0000
        /*0032*/ 	.short	0x0000
        /*0034*/ 	.byte	0x00, 0xf5, 0x21, 0x00


	//----- nvinfo : EIATTR_SPARSE_MMA_MASK
	.align		4
.L_13:
        /*0038*/ 	.byte	0x03, 0x50
        /*003a*/ 	.short	0x0000


	//----- nvinfo : EIATTR_MAXREG_COUNT
	.align		4
        /*003c*/ 	.byte	0x03, 0x1b
        /*003e*/ 	.short	0x00ff


	//----- nvinfo : EIATTR_MERCURY_ISA_VERSION
	.align		4
        /*0040*/ 	.byte	0x03, 0x5f
        /*0042*/ 	.short	0x0101


	//----- nvinfo : EIATTR_VRC_CTA_INIT_COUNT
	.align		4
        /*0044*/ 	.byte	0x02, 0x4a
	.zero		1
	.zero		1


	//----- nvinfo : EIATTR_EXIT_INSTR_OFFSETS
	.align		4
        /*0048*/ 	.byte	0x04, 0x1c
        /*004a*/ 	.short	(.L_15 - .L_14)


	//   ....[0]....
.L_14:
        /*004c*/ 	.word	0x00000110


	//   ....[1]....
        /*0050*/ 	.word	0x000011d0


	//   ....[2]....
        /*0054*/ 	.word	0x00001250


	//   ....[3]....
        /*0058*/ 	.word	0x000012a0


	//----- nvinfo : EIATTR_CBANK_PARAM_SIZE
	.align		4
.L_15:
        /*005c*/ 	.byte	0x03, 0x19
        /*005e*/ 	.short	0x0014


	//----- nvinfo : EIATTR_PARAM_CBANK
	.align		4
        /*0060*/ 	.byte	0x04, 0x0a
        /*0062*/ 	.short	(.L_17 - .L_16)
	.align		4
.L_16:
        /*0064*/ 	.word	index@(.nv.constant0._Z13life3d_kernelPcS_i)
        /*0068*/ 	.short	0x0380
        /*006a*/ 	.short	0x0014


	//----- nvinfo : EIATTR_SW_WAR
	.align		4
.L_17:
        /*006c*/ 	.byte	0x04, 0x36
        /*006e*/ 	.short	(.L_19 - .L_18)
.L_18:
        /*0070*/ 	.word	0x00000008
.L_19:


//--------------------- .nv.callgraph             --------------------------
	.section	.nv.callgraph,"",@"SHT_CUDA_CALLGRAPH"
	.align	4
	.sectionentsize	8
	.align		4
        /*0000*/ 	.word	0x00000000
	.align		4
        /*0004*/ 	.word	0xffffffff
	.align		4
        /*0008*/ 	.word	0x00000000
	.align		4
        /*000c*/ 	.word	0xfffffffe
	.align		4
        /*0010*/ 	.word	0x00000000
	.align		4
        /*0014*/ 	.word	0xfffffffd
	.align		4
        /*0018*/ 	.word	0x00000000
	.align		4
        /*001c*/ 	.word	0xfffffffc


//--------------------- .text._Z13life3d_kernelPcS_i --------------------------
	.section	.text._Z13life3d_kernelPcS_i,"ax",@progbits
	.align	128
        .global         _Z13life3d_kernelPcS_i
        .type           _Z13life3d_kernelPcS_i,@function
        .size           _Z13life3d_kernelPcS_i,(.L_x_1 - _Z13life3d_kernelPcS_i)
        .other          _Z13life3d_kernelPcS_i,@"STO_CUDA_ENTRY STV_DEFAULT"
_Z13life3d_kernelPcS_i:
.text._Z13life3d_kernelPcS_i:
[----:B------:R-:W-:Y:S01]  /*0000*/  LDC R1, c[0x0][0x37c] ;  /* 0x0000df00ff017b82 */ /* 0x000fe20000000800 */
[----:B------:R-:W0:Y:S07]  /*0010*/  S2R R0, SR_TID.Y ;  /* 0x0000000000007919 */ /* 0x000e2e0000002200 */
[----:B------:R-:W1:Y:S01]  /*0020*/  S2UR UR4, SR_CTAID.X ;  /* 0x00000000000479c3 */ /* 0x000e620000002500 */
[----:B------:R-:W1:Y:S01]  /*0030*/  LDCU UR5, c[0x0][0x360] ;  /* 0x00006c00ff0577ac */ /* 0x000e620008000800 */
[----:B------:R-:W2:Y:S01]  /*0040*/  S2R R5, SR_TID.Z ;  /* 0x0000000000057919 */ /* 0x000ea20000002300 */
[----:B------:R-:W3:Y:S05]  /*0050*/  S2R R12, SR_TID.X ;  /* 0x00000000000c7919 */ /* 0x000eea0000002100 */
[----:B------:R-:W0:Y:S08]  /*0060*/  LDC R3, c[0x0][0x364] ;  /* 0x0000d900ff037b82 */ /* 0x000e300000000800 */
[----:B------:R-:W0:Y:S08]  /*0070*/  S2UR UR6, SR_CTAID.Y ;  /* 0x00000000000679c3 */ /* 0x000e300000002600 */
[----:B------:R-:W2:Y:S01]  /*0080*/  S2UR UR7, SR_CTAID.Z ;  /* 0x00000000000779c3 */ /* 0x000ea20000002700 */
[----:B-1----:R-:W-:-:S07]  /*0090*/  UIMAD UR4, UR4, UR5, URZ ;  /* 0x00000005040472a4 */ /* 0x002fce000f8e02ff */
[----:B------:R-:W2:Y:S01]  /*00a0*/  LDC R8, c[0x0][0x368] ;  /* 0x0000da00ff087b82 */ /* 0x000ea20000000800 */
[----:B---3--:R-:W-:-:S07]  /*00b0*/  VIADD R10, R12, UR4 ;  /* 0x000000040c0a7c36 */ /* 0x008fce0008000000 */
[----:B------:R-:W1:Y:S01]  /*00c0*/  LDC R7, c[0x0][0x390] ;  /* 0x0000e400ff077b82 */ /* 0x000e620000000800 */
[----:B0-----:R-:W-:Y:S02]  /*00d0*/  IMAD R3, R3, UR6, R0 ;  /* 0x0000000603037c24 */ /* 0x001fe4000f8e0200 */
[----:B--2---:R-:W-:-:S05]  /*00e0*/  IMAD R8, R8, UR7, R5 ;  /* 0x0000000708087c24 */ /* 0x004fca000f8e0205 */
[----:B------:R-:W-:-:S04]  /*00f0*/  VIMNMX3 R0, R10, R3, R8, !PT ;  /* 0x000000030a00720f */ /* 0x000fc80007800108 */
[----:B-1----:R-:W-:-:S13]  /*0100*/  ISETP.GE.AND P0, PT, R0, R7, PT ;  /* 0x000000070000720c */ /* 0x002fda0003f06270 */
[----:B------:R-:W-:Y:S05]  /*0110*/  @P0 EXIT ;  /* 0x000000000000094d */ /* 0x000fea0003800000 */
[----:B------:R-:W-:Y:S01]  /*0120*/  IABS R11, R7 ;  /* 0x00000007000b7213 */ /* 0x000fe20000000000 */
[--C-:B------:R-:W-:Y:S01]  /*0130*/  IMAD.IADD R0, R3, 0x1, R7.reuse ;  /* 0x0000000103007824 */ /* 0x100fe200078e0207 */
[----:B------:R-:W0:Y:S01]  /*0140*/  LDCU.64 UR8, c[0x0][0x380] ;  /* 0x00007000ff0877ac */ /* 0x000e220008000a00 */
[----:B------:R-:W-:Y:S01]  /*0150*/  IMAD.MOV.U32 R28, RZ, RZ, RZ ;  /* 0x000000ffff1c7224 */ /* 0x000fe200078e00ff */
[----:B------:R-:W1:Y:S01]  /*0160*/  I2F.RP R6, R11 ;  /* 0x0000000b00067306 */ /* 0x000e620000209400 */
[----:B------:R-:W-:Y:S01]  /*0170*/  VIADD R2, R0, 0xffffffff ;  /* 0xffffffff00027836 */ /* 0x000fe20000000000 */
[----:B------:R-:W-:Y:S01]  /*0180*/  IABS R21, R0 ;  /* 0x0000000000157213 */ /* 0x000fe20000000000 */
[----:B------:R-:W-:Y:S01]  /*0190*/  IMAD.IADD R5, R8, 0x1, R7 ;  /* 0x0000000108057824 */ /* 0x000fe200078e0207 */
[----:B------:R-:W2:Y:S01]  /*01a0*/  LDCU.64 UR6, c[0x0][0x358] ;  /* 0x00006b00ff0677ac */ /* 0x000ea20008000a00 */
[----:B------:R-:W-:Y:S01]  /*01b0*/  VIADD R19, R0, 0x1 ;  /* 0x0000000100137836 */ /* 0x000fe20000000000 */
[----:B------:R-:W-:-:S02]  /*01c0*/  IABS R13, R2 ;  /* 0x00000002000d7213 */ /* 0x000fc40000000000 */
[----:B------:R-:W-:Y:S02]  /*01d0*/  IABS R18, R5 ;  /* 0x0000000500127213 */ /* 0x000fe40000000000 */
[----:B------:R-:W-:Y:S02]  /*01e0*/  ISETP.GE.AND P0, PT, R5, RZ, PT ;  /* 0x000000ff0500720c */ /* 0x000fe40003f06270 */
[----:B------:R-:W-:Y:S01]  /*01f0*/  ISETP.GE.AND P5, PT, R2, RZ, PT ;  /* 0x000000ff0200720c */ /* 0x000fe20003fa6270 */
[----:B-1----:R-:W1:Y:S02]  /*0200*/  MUFU.RCP R6, R6 ;  /* 0x0000000600067308 */ /* 0x002e640000001000 */
[----:B-1----:R-:W-:-:S06]  /*0210*/  VIADD R29, R6, 0xffffffe ;  /* 0x0ffffffe061d7836 */ /* 0x002fcc0000000000 */
[----:B------:R-:W1:Y:S02]  /*0220*/  F2I.FTZ.U32.TRUNC.NTZ R29, R29 ;  /* 0x0000001d001d7305 */ /* 0x000e64000021f000 */
[----:B-1----:R-:W-:-:S04]  /*0230*/  IMAD.MOV R4, RZ, RZ, -R29 ;  /* 0x000000ffff047224 */ /* 0x002fc800078e0a1d */
[----:B------:R-:W-:Y:S02]  /*0240*/  IMAD R9, R4, R11, RZ ;  /* 0x0000000b04097224 */ /* 0x000fe400078e02ff */
[----:B------:R-:W-:Y:S02]  /*0250*/  VIADD R4, R5, 0xffffffff ;  /* 0xffffffff05047836 */ /* 0x000fe40000000000 */
[----:B------:R-:W-:-:S03]  /*0260*/  IMAD.HI.U32 R28, R29, R9, R28 ;  /* 0x000000091d1c7227 */ /* 0x000fc600078e001c */
[----:B------:R-:W-:Y:S01]  /*0270*/  IABS R14, R4 ;  /* 0x00000004000e7213 */ /* 0x000fe20000000000 */
[----:B------:R-:W-:Y:S01]  /*0280*/  IMAD.MOV.U32 R9, RZ, RZ, R13 ;  /* 0x000000ffff097224 */ /* 0x000fe200078e000d */
[----:B------:R-:W-:Y:S01]  /*0290*/  IADD3 R13, PT, PT, R7, UR4, R12 ;  /* 0x00000004070d7c10 */ /* 0x000fe2000fffe00c */
[----:B------:R-:W-:Y:S01]  /*02a0*/  VIADD R5, R5, 0x1 ;  /* 0x0000000105057836 */ /* 0x000fe20000000000 */
[----:B------:R-:W-:Y:S01]  /*02b0*/  ISETP.GE.AND P6, PT, R4, RZ, PT ;  /* 0x000000ff0400720c */ /* 0x000fe20003fc6270 */
[----:B------:R-:W-:-:S03]  /*02c0*/  IMAD.HI.U32 R6, R28, R9, RZ ;  /* 0x000000091c067227 */ /* 0x000fc600078e00ff */
[----:B------:R-:W-:Y:S01]  /*02d0*/  IABS R20, R5 ;  /* 0x0000000500147213 */ /* 0x000fe20000000000 */
[----:B------:R-:W-:Y:S02]  /*02e0*/  VIADD R17, R13, 0xffffffff ;  /* 0xffffffff0d117836 */ /* 0x000fe40000000000 */
[----:B------:R-:W-:Y:S02]  /*02f0*/  IMAD.MOV R12, RZ, RZ, -R6 ;  /* 0x000000ffff0c7224 */ /* 0x000fe400078e0a06 */
[----:B------:R-:W-:Y:S01]  /*0300*/  IMAD.HI.U32 R6, R28, R14, RZ ;  /* 0x0000000e1c067227 */ /* 0x000fe200078e00ff */
[----:B------:R-:W-:-:S03]  /*0310*/  IABS R16, R17 ;  /* 0x0000001100107213 */ /* 0x000fc60000000000 */
[C---:B------:R-:W-:Y:S02]  /*0320*/  IMAD R12, R11.reuse, R12, R9 ;  /* 0x0000000c0b0c7224 */ /* 0x040fe400078e0209 */
[----:B------:R-:W-:Y:S02]  /*0330*/  IMAD.MOV R9, RZ, RZ, -R6 ;  /* 0x000000ffff097224 */ /* 0x000fe400078e0a06 */
[----:B------:R-:W-:Y:S01]  /*0340*/  IMAD.HI.U32 R6, R28, R18, RZ ;  /* 0x000000121c067227 */ /* 0x000fe200078e00ff */
[----:B------:R-:W-:-:S03]  /*0350*/  ISETP.GT.U32.AND P1, PT, R11, R12, PT ;  /* 0x0000000c0b00720c */ /* 0x000fc60003f24070 */
[----:B------:R-:W-:Y:S02]  /*0360*/  IMAD R14, R11, R9, R14 ;  /* 0x000000090b0e7224 */ /* 0x000fe400078e020e */
[----:B------:R-:W-:-:S03]  /*0370*/  IMAD.HI.U32 R9, R28, R16, RZ ;  /* 0x000000101c097227 */ /* 0x000fc600078e00ff */
[C---:B------:R-:W-:Y:S01]  /*0380*/  ISETP.GT.U32.AND P2, PT, R11.reuse, R14, PT ;  /* 0x0000000e0b00720c */ /* 0x040fe20003f44070 */
[----:B------:R-:W-:Y:S02]  /*0390*/  IMAD.MOV R15, RZ, RZ, -R6 ;  /* 0x000000ffff0f7224 */ /* 0x000fe400078e0a06 */
[----:B------:R-:W-:Y:S02]  /*03a0*/  IMAD.MOV R9, RZ, RZ, -R9 ;  /* 0x000000ffff097224 */ /* 0x000fe400078e0a09 */
[C---:B------:R-:W-:Y:S02]  /*03b0*/  IMAD R18, R11.reuse, R15, R18 ;  /* 0x0000000f0b127224 */ /* 0x040fe400078e0212 */
[C---:B------:R-:W-:Y:S02]  /*03c0*/  IMAD R16, R11.reuse, R9, R16 ;  /* 0x000000090b107224 */ /* 0x040fe400078e0210 */
[--C-:B------:R-:W-:Y:S01]  /*03d0*/  @!P1 IMAD.IADD R12, R12, 0x1, -R11.reuse ;  /* 0x000000010c0c9824 */ /* 0x100fe200078e0a0b */
[C---:B------:R-:W-:Y:S01]  /*03e0*/  ISETP.GT.U32.AND P3, PT, R11.reuse, R18, PT ;  /* 0x000000120b00720c */ /* 0x040fe20003f64070 */
[----:B------:R-:W-:Y:S01]  /*03f0*/  IMAD.MOV.U32 R6, RZ, RZ, R20 ;  /* 0x000000ffff067224 */ /* 0x000fe200078e0014 */
[C---:B------:R-:W-:Y:S01]  /*0400*/  ISETP.GT.U32.AND P4, PT, R11.reuse, R16, PT ;  /* 0x000000100b00720c */ /* 0x040fe20003f84070 */
[----:B------:R-:W-:Y:S01]  /*0410*/  @!P2 IMAD.IADD R14, R14, 0x1, -R11 ;  /* 0x000000010e0ea824 */ /* 0x000fe200078e0a0b */
[C---:B------:R-:W-:Y:S01]  /*0420*/  ISETP.GT.U32.AND P1, PT, R11.reuse, R12, PT ;  /* 0x0000000c0b00720c */ /* 0x040fe20003f24070 */
[----:B------:R-:W-:Y:S01]  /*0430*/  IMAD.MOV.U32 R20, RZ, RZ, R21 ;  /* 0x000000ffff147224 */ /* 0x000fe200078e0015 */
[----:B------:R-:W-:Y:S01]  /*0440*/  IABS R21, R19 ;  /* 0x0000001300157213 */ /* 0x000fe20000000000 */
[----:B------:R-:W-:Y:S01]  /*0450*/  IMAD.HI.U32 R9, R28, R6, RZ ;  /* 0x000000061c097227 */ /* 0x000fe200078e00ff */
[----:B------:R-:W-:-:S03]  /*0460*/  ISETP.GT.U32.AND P2, PT, R11, R14, PT ;  /* 0x0000000e0b00720c */ /* 0x000fc60003f44070 */
[----:B------:R-:W-:-:S04]  /*0470*/  IMAD.HI.U32 R15, R28, R20, RZ ;  /* 0x000000141c0f7227 */ /* 0x000fc800078e00ff */
[--C-:B------:R-:W-:Y:S01]  /*0480*/  @!P3 IMAD.IADD R18, R18, 0x1, -R11.reuse ;  /* 0x000000011212b824 */ /* 0x100fe200078e0a0b */
[----:B------:R-:W-:Y:S01]  /*0490*/  ISETP.GE.AND P3, PT, R0, RZ, PT ;  /* 0x000000ff0000720c */ /* 0x000fe20003f66270 */
[----:B------:R-:W-:Y:S02]  /*04a0*/  @!P4 IMAD.IADD R16, R16, 0x1, -R11 ;  /* 0x000000011010c824 */ /* 0x000fe400078e0a0b */
[----:B------:R-:W-:Y:S01]  /*04b0*/  IMAD.MOV R9, RZ, RZ, -R9 ;  /* 0x000000ffff097224 */ /* 0x000fe200078e0a09 */
[C---:B------:R-:W-:Y:S01]  /*04c0*/  ISETP.GT.U32.AND P4, PT, R11.reuse, R18, PT ;  /* 0x000000120b00720c */ /* 0x040fe20003f84070 */
[----:B------:R-:W-:Y:S02]  /*04d0*/  IMAD.MOV R15, RZ, RZ, -R15 ;  /* 0x000000ffff0f7224 */ /* 0x000fe400078e0a0f */
[C---:B------:R-:W-:Y:S01]  /*04e0*/  IMAD R2, R11.reuse, R9, R6 ;  /* 0x000000090b027224 */ /* 0x040fe200078e0206 */
[----:B------:R-:W-:Y:S01]  /*04f0*/  LOP3.LUT R9, RZ, R7, RZ, 0x33, !PT ;  /* 0x00000007ff097212 */ /* 0x000fe200078e33ff */
[C---:B------:R-:W-:Y:S01]  /*0500*/  IMAD R6, R11.reuse, R15, R20 ;  /* 0x0000000f0b067224 */ /* 0x040fe200078e0214 */
[----:B------:R-:W-:Y:S01]  /*0510*/  IABS R15, R13 ;  /* 0x0000000d000f7213 */ /* 0x000fe20000000000 */
[--C-:B------:R-:W-:Y:S01]  /*0520*/  @!P1 IMAD.IADD R12, R12, 0x1, -R11.reuse ;  /* 0x000000010c0c9824 */ /* 0x100fe200078e0a0b */
[C---:B------:R-:W-:Y:S01]  /*0530*/  ISETP.GT.U32.AND P1, PT, R11.reuse, R2, PT ;  /* 0x000000020b00720c */ /* 0x040fe20003f24070 */
[----:B------:R-:W-:Y:S01]  /*0540*/  @!P2 IMAD.IADD R14, R14, 0x1, -R11 ;  /* 0x000000010e0ea824 */ /* 0x000fe200078e0a0b */
[C---:B------:R-:W-:Y:S01]  /*0550*/  ISETP.GT.U32.AND P2, PT, R11.reuse, R16, PT ;  /* 0x000000100b00720c */ /* 0x040fe20003f44070 */
[----:B------:R-:W-:Y:S01]  /*0560*/  @!P5 IMAD.MOV R12, RZ, RZ, -R12 ;  /* 0x000000ffff0cd224 */ /* 0x000fe200078e0a0c */
[----:B------:R-:W-:Y:S01]  /*0570*/  ISETP.GT.U32.AND P5, PT, R11, R6, PT ;  /* 0x000000060b00720c */ /* 0x000fe20003fa4070 */
[----:B------:R-:W-:-:S04]  /*0580*/  IMAD.HI.U32 R4, R28, R21, RZ ;  /* 0x000000151c047227 */ /* 0x000fc800078e00ff */
[--C-:B------:R-:W-:Y:S01]  /*0590*/  @!P4 IMAD.IADD R18, R18, 0x1, -R11.reuse ;  /* 0x000000011212c824 */ /* 0x100fe200078e0a0b */
[----:B------:R-:W-:Y:S01]  /*05a0*/  ISETP.GE.AND P4, PT, R17, RZ, PT ;  /* 0x000000ff1100720c */ /* 0x000fe20003f86270 */
[----:B------:R-:W-:Y:S02]  /*05b0*/  IMAD.MOV R4, RZ, RZ, -R4 ;  /* 0x000000ffff047224 */ /* 0x000fe400078e0a04 */
[----:B------:R-:W-:Y:S02]  /*05c0*/  @!P1 IMAD.IADD R2, R2, 0x1, -R11 ;  /* 0x0000000102029824 */ /* 0x000fe400078e0a0b */
[C---:B------:R-:W-:Y:S02]  /*05d0*/  IMAD R4, R11.reuse, R4, R21 ;  /* 0x000000040b047224 */ /* 0x040fe400078e0215 */
[--C-:B------:R-:W-:Y:S01]  /*05e0*/  @!P2 IMAD.IADD R16, R16, 0x1, -R11.reuse ;  /* 0x000000011010a824 */ /* 0x100fe200078e0a0b */
[----:B------:R-:W-:Y:S01]  /*05f0*/  ISETP.GT.U32.AND P1, PT, R11, R2, PT ;  /* 0x000000020b00720c */ /* 0x000fe20003f24070 */
[----:B------:R-:W-:Y:S01]  /*0600*/  @!P5 IMAD.IADD R6, R6, 0x1, -R11 ;  /* 0x000000010606d824 */ /* 0x000fe200078e0a0b */
[----:B------:R-:W-:Y:S01]  /*0610*/  ISETP.NE.AND P5, PT, R7, RZ, PT ;  /* 0x000000ff0700720c */ /* 0x000fe20003fa5270 */
[----:B------:R-:W-:Y:S01]  /*0620*/  @!P6 IMAD.MOV R14, RZ, RZ, -R14 ;  /* 0x000000ffff0ee224 */ /* 0x000fe200078e0a0e */
[----:B------:R-:W-:Y:S01]  /*0630*/  ISETP.GT.U32.AND P6, PT, R11, R4, PT ;  /* 0x000000040b00720c */ /* 0x000fe20003fc4070 */
[--C-:B------:R-:W-:Y:S01]  /*0640*/  IMAD.MOV.U32 R20, RZ, RZ, R16.reuse ;  /* 0x000000ffff147224 */ /* 0x100fe200078e0010 */
[----:B------:R-:W-:Y:S01]  /*0650*/  SEL R22, R9, R12, !P5 ;  /* 0x0000000c09167207 */ /* 0x000fe20006800000 */
[----:B------:R-:W-:Y:S01]  /*0660*/  @!P4 IMAD.MOV R20, RZ, RZ, -R16 ;  /* 0x000000ffff14c224 */ /* 0x000fe200078e0a10 */
[----:B------:R-:W-:Y:S01]  /*0670*/  ISETP.GT.U32.AND P4, PT, R11, R6, PT ;  /* 0x000000060b00720c */ /* 0x000fe20003f84070 */
[----:B------:R-:W-:Y:S01]  /*0680*/  @!P0 IMAD.MOV R18, RZ, RZ, -R18 ;  /* 0x000000ffff128224 */ /* 0x000fe200078e0a12 */
[----:B------:R-:W-:Y:S01]  /*0690*/  ISETP.GE.AND P0, PT, R5, RZ, PT ;  /* 0x000000ff0500720c */ /* 0x000fe20003f06270 */
[----:B------:R-:W-:Y:S01]  /*06a0*/  IMAD.HI.U32 R0, R28, R15, RZ ;  /* 0x0000000f1c007227 */ /* 0x000fe200078e00ff */
[----:B------:R-:W-:-:S02]  /*06b0*/  SEL R17, R9, R20, !P5 ;  /* 0x0000001409117207 */ /* 0x000fc40006800000 */
[----:B------:R-:W-:Y:S01]  /*06c0*/  SEL R24, R9, R14, !P5 ;  /* 0x0000000e09187207 */ /* 0x000fe20006800000 */
[--C-:B------:R-:W-:Y:S01]  /*06d0*/  @!P1 IMAD.IADD R2, R2, 0x1, -R11.reuse ;  /* 0x0000000102029824 */ /* 0x100fe200078e0a0b */
[----:B------:R-:W-:Y:S01]  /*06e0*/  ISETP.GE.AND P2, PT, R19, RZ, PT ;  /* 0x000000ff1300720c */ /* 0x000fe20003f46270 */
[--C-:B------:R-:W-:Y:S02]  /*06f0*/  @!P6 IMAD.IADD R4, R4, 0x1, -R11.reuse ;  /* 0x000000010404e824 */ /* 0x100fe400078e0a0b */
[----:B------:R-:W-:Y:S02]  /*0700*/  IMAD.MOV.U32 R16, RZ, RZ, R2 ;  /* 0x000000ffff107224 */ /* 0x000fe400078e0002 */
[----:B------:R-:W-:Y:S01]  /*0710*/  @!P4 IMAD.IADD R6, R6, 0x1, -R11 ;  /* 0x000000010606c824 */ /* 0x000fe200078e0a0b */
[----:B------:R-:W-:Y:S01]  /*0720*/  ISETP.GT.U32.AND P1, PT, R11, R4, PT ;  /* 0x000000040b00720c */ /* 0x000fe20003f24070 */
[----:B------:R-:W-:Y:S02]  /*0730*/  IMAD.MOV R0, RZ, RZ, -R0 ;  /* 0x000000ffff007224 */ /* 0x000fe400078e0a00 */
[----:B------:R-:W-:Y:S01]  /*0740*/  @!P0 IMAD.MOV R16, RZ, RZ, -R2 ;  /* 0x000000ffff108224 */ /* 0x000fe200078e0a02 */
[----:B------:R-:W-:Y:S01]  /*0750*/  SEL R2, R9, R18, !P5 ;  /* 0x0000001209027207 */ /* 0x000fe20006800000 */
[----:B------:R-:W-:-:S02]  /*0760*/  IMAD.MOV.U32 R20, RZ, RZ, R6 ;  /* 0x000000ffff147224 */ /* 0x000fc400078e0006 */
[-C--:B------:R-:W-:Y:S01]  /*0770*/  IMAD R12, R17, R7.reuse, R22 ;  /* 0x00000007110c7224 */ /* 0x080fe200078e0216 */
[----:B------:R-:W-:Y:S01]  /*0780*/  SEL R5, R9, R16, !P5 ;  /* 0x0000001009057207 */ /* 0x000fe20006800000 */
[----:B------:R-:W-:Y:S02]  /*0790*/  @!P3 IMAD.MOV R20, RZ, RZ, -R6 ;  /* 0x000000ffff14b224 */ /* 0x000fe400078e0a06 */
[----:B------:R-:W-:Y:S02]  /*07a0*/  IMAD R0, R11, R0, R15 ;  /* 0x000000000b007224 */ /* 0x000fe400078e020f */
[CC--:B------:R-:W-:Y:S01]  /*07b0*/  IMAD R15, R12.reuse, R7.reuse, R24 ;  /* 0x000000070c0f7224 */ /* 0x0c0fe200078e0218 */
[----:B------:R-:W-:Y:S01]  /*07c0*/  SEL R20, R9, R20, !P5 ;  /* 0x0000001409147207 */ /* 0x000fe20006800000 */
[CC--:B------:R-:W-:Y:S02]  /*07d0*/  IMAD R19, R12.reuse, R7.reuse, R2 ;  /* 0x000000070c137224 */ /* 0x0c0fe400078e0202 */
[-C--:B------:R-:W-:Y:S01]  /*07e0*/  IMAD R16, R12, R7.reuse, R5 ;  /* 0x000000070c107224 */ /* 0x080fe200078e0205 */
[----:B0-----:R-:W-:Y:S01]  /*07f0*/  IADD3 R14, P0, PT, R15, UR8, RZ ;  /* 0x000000080f0e7c10 */ /* 0x001fe2000ff1e0ff */
[----:B------:R-:W-:Y:S01]  /*0800*/  @!P1 IMAD.IADD R4, R4, 0x1, -R11 ;  /* 0x0000000104049824 */ /* 0x000fe200078e0a0b */
[----:B------:R-:W-:Y:S01]  /*0810*/  IADD3 R26, P1, PT, R19, UR8, RZ ;  /* 0x00000008131a7c10 */ /* 0x000fe2000ff3e0ff */
[-C--:B------:R-:W-:Y:S01]  /*0820*/  IMAD R12, R17, R7.reuse, R20 ;  /* 0x00000007110c7224 */ /* 0x080fe200078e0214 */
[----:B------:R-:W-:Y:S01]  /*0830*/  LEA.HI.X.SX32 R15, R15, UR9, 0x1, P0 ;  /* 0x000000090f0f7c11 */ /* 0x000fe200080f0eff */
[----:B------:R-:W-:Y:S01]  /*0840*/  IMAD.MOV.U32 R6, RZ, RZ, R4 ;  /* 0x000000ffff067224 */ /* 0x000fe200078e0004 */
[----:B------:R-:W-:Y:S01]  /*0850*/  IADD3 R18, P0, PT, R16, UR8, RZ ;  /* 0x0000000810127c10 */ /* 0x000fe2000ff1e0ff */
[----:B------:R-:W-:Y:S01]  /*0860*/  IMAD R25, R12, R7, R24 ;  /* 0x000000070c197224 */ /* 0x000fe200078e0218 */
[----:B------:R-:W-:Y:S01]  /*0870*/  LEA.HI.X.SX32 R27, R19, UR9, 0x1, P1 ;  /* 0x00000009131b7c11 */ /* 0x000fe200088f0eff */
[----:B------:R-:W-:Y:S01]  /*0880*/  @!P2 IMAD.MOV R6, RZ, RZ, -R4 ;  /* 0x000000ffff06a224 */ /* 0x000fe200078e0a04 */
[----:B--2---:R0:W2:Y:S01]  /*0890*/  LDG.E.S8 R23, desc[UR6][R14.64] ;  /* 0x000000060e177981 */ /* 0x0040a2000c1e1300 */
[----:B------:R-:W-:-:S03]  /*08a0*/  LEA.HI.X.SX32 R19, R16, UR9, 0x1, P0 ;  /* 0x0000000910137c11 */ /* 0x000fc600080f0eff */
[----:B------:R-:W-:Y:S01]  /*08b0*/  SEL R6, R9, R6, !P5 ;  /* 0x0000000609067207 */ /* 0x000fe20006800000 */
[----:B------:R1:W2:Y:S01]  /*08c0*/  LDG.E.S8 R4, desc[UR6][R26.64] ;  /* 0x000000061a047981 */ /* 0x0002a2000c1e1300 */
[----:B------:R-:W-:-:S03]  /*08d0*/  IMAD R29, R12, R7, R2 ;  /* 0x000000070c1d7224 */ /* 0x000fc600078e0202 */
[----:B------:R3:W2:Y:S01]  /*08e0*/  LDG.E.S8 R21, desc[UR6][R18.64] ;  /* 0x0000000612157981 */ /* 0x0006a2000c1e1300 */
[----:B0-----:R-:W-:-:S04]  /*08f0*/  IADD3 R14, P0, PT, R25, UR8, RZ ;  /* 0x00000008190e7c10 */ /* 0x001fc8000ff1e0ff */
[----:B------:R-:W-:Y:S01]  /*0900*/  LEA.HI.X.SX32 R15, R25, UR9, 0x1, P0 ;  /* 0x00000009190f7c11 */ /* 0x000fe200080f0eff */
[-C--:B-1----:R-:W-:Y:S02]  /*0910*/  IMAD R26, R17, R7.reuse, R6 ;  /* 0x00000007111a7224 */ /* 0x082fe400078e0206 */
[-C--:B---3--:R-:W-:Y:S02]  /*0920*/  IMAD R18, R12, R7.reuse, R5 ;  /* 0x000000070c127224 */ /* 0x088fe400078e0205 */
[----:B------:R0:W3:Y:S01]  /*0930*/  LDG.E.S8 R12, desc[UR6][R14.64] ;  /* 0x000000060e0c7981 */ /* 0x0000e2000c1e1300 */
[----:B------:R-:W-:Y:S01]  /*0940*/  IMAD R27, R26, R7, R24 ;  /* 0x000000071a1b7224 */ /* 0x000fe200078e0218 */
[C---:B------:R-:W-:Y:S02]  /*0950*/  IADD3 R16, P1, PT, R29.reuse, UR8, RZ ;  /* 0x000000081d107c10 */ /* 0x040fe4000ff3e0ff */
[----:B0-----:R-:W-:Y:S02]  /*0960*/  IADD3 R14, P0, PT, R18, UR8, RZ ;  /* 0x00000008120e7c10 */ /* 0x001fe4000ff1e0ff */
[----:B------:R-:W-:-:S02]  /*0970*/  LEA.HI.X.SX32 R17, R29, UR9, 0x1, P1 ;  /* 0x000000091d117c11 */ /* 0x000fc400088f0eff */
[----:B------:R-:W-:Y:S02]  /*0980*/  LEA.HI.X.SX32 R15, R18, UR9, 0x1, P0 ;  /* 0x00000009120f7c11 */ /* 0x000fe400080f0eff */
[C---:B------:R-:W-:Y:S01]  /*0990*/  IADD3 R18, P0, PT, R27.reuse, UR8, RZ ;  /* 0x000000081b127c10 */ /* 0x040fe2000ff1e0ff */
[----:B------:R0:W3:Y:S03]  /*09a0*/  LDG.E.S8 R25, desc[UR6][R16.64] ;  /* 0x0000000610197981 */ /* 0x0000e6000c1e1300 */
[----:B------:R-:W-:Y:S01]  /*09b0*/  LEA.HI.X.SX32 R19, R27, UR9, 0x1, P0 ;  /* 0x000000091b137c11 */ /* 0x000fe200080f0eff */
[----:B------:R-:W-:Y:S01]  /*09c0*/  VIADD R27, R13, 0x1 ;  /* 0x000000010d1b7836 */ /* 0x000fe20000000000 */
[----:B------:R1:W4:Y:S04]  /*09d0*/  LDG.E.S8 R29, desc[UR6][R14.64] ;  /* 0x000000060e1d7981 */ /* 0x000328000c1e1300 */
[----:B------:R-:W4:Y:S01]  /*09e0*/  LDG.E.S8 R18, desc[UR6][R18.64] ;  /* 0x0000000612127981 */ /* 0x000f22000c1e1300 */
[C---:B0-----:R-:W-:Y:S01]  /*09f0*/  IMAD R17, R26.reuse, R7, R2 ;  /* 0x000000071a117224 */ /* 0x041fe200078e0202 */
[----:B-1----:R-:W-:Y:S01]  /*0a00*/  IABS R14, R27 ;  /* 0x0000001b000e7213 */ /* 0x002fe20000000000 */
[----:B------:R-:W-:-:S04]  /*0a10*/  IMAD R26, R26, R7, R5 ;  /* 0x000000071a1a7224 */ /* 0x000fc800078e0205 */
[----:B------:R-:W-:Y:S01]  /*0a20*/  IMAD.HI.U32 R28, R28, R14, RZ ;  /* 0x0000000e1c1c7227 */ /* 0x000fe200078e00ff */
[----:B------:R-:W-:-:S03]  /*0a30*/  IADD3 R16, P0, PT, R17, UR8, RZ ;  /* 0x0000000811107c10 */ /* 0x000fc6000ff1e0ff */
[----:B------:R-:W-:Y:S01]  /*0a40*/  IMAD.MOV R28, RZ, RZ, -R28 ;  /* 0x000000ffff1c7224 */ /* 0x000fe200078e0a1c */
[----:B------:R-:W-:-:S03]  /*0a50*/  LEA.HI.X.SX32 R17, R17, UR9, 0x1, P0 ;  /* 0x0000000911117c11 */ /* 0x000fc600080f0eff */
[----:B------:R-:W-:Y:S01]  /*0a60*/  IMAD R28, R11, R28, R14 ;  /* 0x0000001c0b1c7224 */ /* 0x000fe200078e020e */
[C---:B------:R-:W-:Y:S01]  /*0a70*/  IADD3 R14, P0, PT, R26.reuse, UR8, RZ ;  /* 0x000000081a0e7c10 */ /* 0x040fe2000ff1e0ff */
[----:B------:R0:W5:Y:S03]  /*0a80*/  LDG.E.S8 R16, desc[UR6][R16.64] ;  /* 0x0000000610107981 */ /* 0x000166000c1e1300 */
[----:B------:R-:W-:-:S05]  /*0a90*/  LEA.HI.X.SX32 R15, R26, UR9, 0x1, P0 ;  /* 0x000000091a0f7c11 */ /* 0x000fca00080f0eff */
[----:B------:R1:W5:Y:S01]  /*0aa0*/  LDG.E.S8 R19, desc[UR6][R14.64] ;  /* 0x000000060e137981 */ /* 0x000362000c1e1300 */
[C---:B------:R-:W-:Y:S02]  /*0ab0*/  ISETP.GT.U32.AND P0, PT, R11.reuse, R0, PT ;  /* 0x000000000b00720c */ /* 0x040fe40003f04070 */
[----:B------:R-:W-:Y:S02]  /*0ac0*/  ISETP.GT.U32.AND P2, PT, R11, R28, PT ;  /* 0x0000001c0b00720c */ /* 0x000fe40003f44070 */
[----:B------:R-:W-:-:S09]  /*0ad0*/  ISETP.GE.AND P1, PT, R13, RZ, PT ;  /* 0x000000ff0d00720c */ /* 0x000fd20003f26270 */
[----:B------:R-:W-:-:S05]  /*0ae0*/  @!P0 IMAD.IADD R0, R0, 0x1, -R11 ;  /* 0x0000000100008824 */ /* 0x000fca00078e0a0b */
[----:B------:R-:W-:Y:S01]  /*0af0*/  ISETP.GT.U32.AND P0, PT, R11, R0, PT ;  /* 0x000000000b00720c */ /* 0x000fe20003f04070 */
[----:B------:R-:W-:-:S12]  /*0b00*/  @!P2 IMAD.IADD R28, R28, 0x1, -R11 ;  /* 0x000000011c1ca824 */ /* 0x000fd800078e0a0b */
[----:B------:R-:W-:Y:S01]  /*0b10*/  @!P0 IMAD.IADD R0, R0, 0x1, -R11 ;  /* 0x0000000100008824 */ /* 0x000fe200078e0a0b */
[----:B------:R-:W-:-:S03]  /*0b20*/  ISETP.GT.U32.AND P0, PT, R11, R28, PT ;  /* 0x0000001c0b00720c */ /* 0x000fc60003f04070 */
[----:B------:R-:W-:Y:S01]  /*0b30*/  @!P1 IMAD.MOV R0, RZ, RZ, -R0 ;  /* 0x000000ffff009224 */ /* 0x000fe200078e0a00 */
[----:B------:R-:W-:-:S04]  /*0b40*/  ISETP.GE.AND P1, PT, R27, RZ, PT ;  /* 0x000000ff1b00720c */ /* 0x000fc80003f26270 */
[----:B------:R-:W-:-:S05]  /*0b50*/  SEL R0, R9, R0, !P5 ;  /* 0x0000000009007207 */ /* 0x000fca0006800000 */
[-C--:B------:R-:W-:Y:S02]  /*0b60*/  IMAD R26, R0, R7.reuse, R22 ;  /* 0x00000007001a7224 */ /* 0x080fe400078e0216 */
[----:B------:R-:W-:Y:S02]  /*0b70*/  @!P0 IMAD.IADD R28, R28, 0x1, -R11 ;  /* 0x000000011c1c8824 */ /* 0x000fe400078e0a0b */
[-C--:B------:R-:W-:Y:S02]  /*0b80*/  IMAD R11, R26, R7.reuse, R24 ;  /* 0x000000071a0b7224 */ /* 0x080fe400078e0218 */
[-C--:B------:R-:W-:Y:S02]  /*0b90*/  IMAD R3, R10, R7.reuse, R3 ;  /* 0x000000070a037224 */ /* 0x080fe400078e0203 */
[----:B------:R-:W-:Y:S01]  /*0ba0*/  IMAD R13, R26, R7, R2 ;  /* 0x000000071a0d7224 */ /* 0x000fe200078e0202 */
[----:B------:R-:W-:Y:S01]  /*0bb0*/  IADD3 R10, P0, PT, R11, UR8, RZ ;  /* 0x000000080b0a7c10 */ /* 0x000fe2000ff1e0ff */
[----:B------:R-:W-:-:S02]  /*0bc0*/  @!P1 IMAD.MOV R28, RZ, RZ, -R28 ;  /* 0x000000ffff1c9224 */ /* 0x000fc400078e0a1c */
[-C--:B0-----:R-:W-:Y:S01]  /*0bd0*/  IMAD R17, R26, R7.reuse, R5 ;  /* 0x000000071a117224 */ /* 0x081fe200078e0205 */
[----:B------:R-:W-:Y:S02]  /*0be0*/  LEA.HI.X.SX32 R11, R11, UR9, 0x1, P0 ;  /* 0x000000090b0b7c11 */ /* 0x000fe400080f0eff */
[----:B-1----:R-:W-:Y:S02]  /*0bf0*/  IADD3 R14, P0, PT, R13, UR8, RZ ;  /* 0x000000080d0e7c10 */ /* 0x002fe4000ff1e0ff */
[----:B------:R-:W-:Y:S01]  /*0c00*/  SEL R9, R9, R28, !P5 ;  /* 0x0000001c09097207 */ /* 0x000fe20006800000 */
[----:B------:R0:W5:Y:S01]  /*0c10*/  LDG.E.S8 R10, desc[UR6][R10.64] ;  /* 0x000000060a0a7981 */ /* 0x000162000c1e1300 */
[----:B------:R-:W-:Y:S02]  /*0c20*/  LEA.HI.X.SX32 R15, R13, UR9, 0x1, P0 ;  /* 0x000000090d0f7c11 */ /* 0x000fe400080f0eff */
[----:B------:R-:W-:Y:S01]  /*0c30*/  IADD3 R26, P0, PT, R17, UR8, RZ ;  /* 0x00000008111a7c10 */ /* 0x000fe2000ff1e0ff */
[----:B------:R-:W-:-:S02]  /*0c40*/  IMAD R28, R9, R7, R20 ;  /* 0x00000007091c7224 */ /* 0x000fc400078e0214 */
[----:B------:R1:W5:Y:S01]  /*0c50*/  LDG.E.S8 R13, desc[UR6][R14.64] ;  /* 0x000000060e0d7981 */ /* 0x000362000c1e1300 */
[----:B------:R-:W-:-:S05]  /*0c60*/  LEA.HI.X.SX32 R27, R17, UR9, 0x1, P0 ;  /* 0x00000009111b7c11 */ /* 0x000fca00080f0eff */
[----:B------:R-:W5:Y:S01]  /*0c70*/  LDG.E.S8 R26, desc[UR6][R26.64] ;  /* 0x000000061a1a7981 */ /* 0x000f62000c1e1300 */
[----:B--2---:R-:W-:Y:S01]  /*0c80*/  IADD3 R21, PT, PT, R21, R23, R4 ;  /* 0x0000001715157210 */ /* 0x004fe20007ffe004 */
[CC--:B------:R-:W-:Y:S02]  /*0c90*/  IMAD R23, R0.reuse, R7.reuse, R20 ;  /* 0x0000000700177224 */ /* 0x0c0fe400078e0214 */
[-C--:B------:R-:W-:Y:S02]  /*0ca0*/  IMAD R0, R0, R7.reuse, R6 ;  /* 0x0000000700007224 */ /* 0x080fe400078e0206 */
[-C--:B0-----:R-:W-:Y:S02]  /*0cb0*/  IMAD R11, R23, R7.reuse, R24 ;  /* 0x00000007170b7224 */ /* 0x081fe400078e0218 */
[CC--:B------:R-:W-:Y:S02]  /*0cc0*/  IMAD R4, R9.reuse, R7.reuse, R22 ;  /* 0x0000000709047224 */ /* 0x0c0fe400078e0216 */
[-C--:B------:R-:W-:Y:S01]  /*0cd0*/  IMAD R6, R9, R7.reuse, R6 ;  /* 0x0000000709067224 */ /* 0x080fe200078e0206 */
[----:B-1----:R-:W-:Y:S01]  /*0ce0*/  IADD3 R14, P0, PT, R11, UR8, RZ ;  /* 0x000000080b0e7c10 */ /* 0x002fe2000ff1e0ff */
[----:B------:R-:W-:-:S03]  /*0cf0*/  IMAD R9, R23, R7, R5 ;  /* 0x0000000717097224 */ /* 0x000fc600078e0205 */
[----:B------:R-:W-:Y:S01]  /*0d00*/  LEA.HI.X.SX32 R15, R11, UR9, 0x1, P0 ;  /* 0x000000090b0f7c11 */ /* 0x000fe200080f0eff */
[CC--:B------:R-:W-:Y:S01]  /*0d10*/  IMAD R11, R0.reuse, R7.reuse, R2 ;  /* 0x00000007000b7224 */ /* 0x0c0fe200078e0202 */
[----:B------:R-:W-:Y:S01]  /*0d20*/  IADD3 R20, P1, PT, R9, UR8, RZ ;  /* 0x0000000809147c10 */ /* 0x000fe2000ff3e0ff */
[C---:B------:R-:W-:Y:S01]  /*0d30*/  IMAD R17, R0.reuse, R7, R5 ;  /* 0x0000000700117224 */ /* 0x040fe200078e0205 */
[----:B---3--:R-:W-:Y:S01]  /*0d40*/  IADD3 R21, PT, PT, R25, R21, R12 ;  /* 0x0000001519157210 */ /* 0x008fe20007ffe00c */
[----:B------:R-:W-:-:S05]  /*0d50*/  IMAD R12, R0, R7, R24 ;  /* 0x00000007000c7224 */ /* 0x000fca00078e0218 */
[----:B------:R-:W-:Y:S02]  /*0d60*/  IADD3 R22, P0, PT, R12, UR8, RZ ;  /* 0x000000080c167c10 */ /* 0x000fe4000ff1e0ff */
[----:B----4-:R-:W-:Y:S02]  /*0d70*/  IADD3 R18, PT, PT, R18, R21, R29 ;  /* 0x0000001512127210 */ /* 0x010fe40007ffe01d */
[----:B------:R-:W-:Y:S02]  /*0d80*/  LEA.HI.X.SX32 R21, R9, UR9, 0x1, P1 ;  /* 0x0000000909157c11 */ /* 0x000fe400088f0eff */
[----:B------:R0:W2:Y:S01]  /*0d90*/  LDG.E.S8 R9, desc[UR6][R14.64] ;  /* 0x000000060e097981 */ /* 0x0000a2000c1e1300 */
[----:B------:R-:W-:Y:S01]  /*0da0*/  LEA.HI.X.SX32 R23, R12, UR9, 0x1, P0 ;  /* 0x000000090c177c11 */ /* 0x000fe200080f0eff */
[----:B------:R-:W-:Y:S02]  /*0db0*/  IMAD R12, R4, R7, R24 ;  /* 0x00000007040c7224 */ /* 0x000fe400078e0218 */
[----:B------:R1:W3:Y:S01]  /*0dc0*/  LDG.E.S8 R0, desc[UR6][R20.64] ;  /* 0x0000000614007981 */ /* 0x0002e2000c1e1300 */
[----:B0-----:R-:W-:-:S02]  /*0dd0*/  IADD3 R14, P1, PT, R11, UR8, RZ ;  /* 0x000000080b0e7c10 */ /* 0x001fc4000ff3e0ff */
[----:B-1----:R-:W-:Y:S02]  /*0de0*/  IADD3 R20, P0, PT, R17, UR8, RZ ;  /* 0x0000000811147c10 */ /* 0x002fe4000ff1e0ff */
[----:B------:R-:W-:Y:S02]  /*0df0*/  LEA.HI.X.SX32 R15, R11, UR9, 0x1, P1 ;  /* 0x000000090b0f7c11 */ /* 0x000fe400088f0eff */
[----:B------:R-:W-:Y:S01]  /*0e00*/  LEA.HI.X.SX32 R21, R17, UR9, 0x1, P0 ;  /* 0x0000000911157c11 */ /* 0x000fe200080f0eff */
[----:B------:R-:W-:Y:S01]  /*0e10*/  IMAD R25, R4, R7, R2 ;  /* 0x0000000704197224 */ /* 0x000fe200078e0202 */
[----:B------:R-:W3:Y:S04]  /*0e20*/  LDG.E.S8 R11, desc[UR6][R22.64] ;  /* 0x00000006160b7981 */ /* 0x000ee8000c1e1300 */
[----:B------:R0:W4:Y:S04]  /*0e30*/  LDG.E.S8 R17, desc[UR6][R14.64] ;  /* 0x000000060e117981 */ /* 0x000128000c1e1300 */
[----:B------:R1:W4:Y:S01]  /*0e40*/  LDG.E.S8 R27, desc[UR6][R20.64] ;  /* 0x00000006141b7981 */ /* 0x000322000c1e1300 */
[----:B0-----:R-:W-:-:S02]  /*0e50*/  IADD3 R14, P0, PT, R12, UR8, RZ ;  /* 0x000000080c0e7c10 */ /* 0x001fc4000ff1e0ff */
[C---:B------:R-:W-:Y:S02]  /*0e60*/  IADD3 R22, P1, PT, R25.reuse, UR8, RZ ;  /* 0x0000000819167c10 */ /* 0x040fe4000ff3e0ff */
[----:B------:R-:W-:Y:S01]  /*0e70*/  LEA.HI.X.SX32 R15, R12, UR9, 0x1, P0 ;  /* 0x000000090c0f7c11 */ /* 0x000fe200080f0eff */
[-CC-:B------:R-:W-:Y:S01]  /*0e80*/  IMAD R12, R4, R7.reuse, R5.reuse ;  /* 0x00000007040c7224 */ /* 0x180fe200078e0205 */
[----:B------:R-:W-:Y:S01]  /*0e90*/  LEA.HI.X.SX32 R23, R25, UR9, 0x1, P1 ;  /* 0x0000000919177c11 */ /* 0x000fe200088f0eff */
[CC--:B------:R-:W-:Y:S01]  /*0ea0*/  IMAD R25, R28.reuse, R7.reuse, R24 ;  /* 0x000000071c197224 */ /* 0x0c0fe200078e0218 */
[----:B-----5:R-:W-:Y:S01]  /*0eb0*/  IADD3 R16, PT, PT, R19, R18, R16 ;  /* 0x0000001213107210 */ /* 0x020fe20007ffe010 */
[-C--:B------:R-:W-:Y:S01]  /*0ec0*/  IMAD R29, R28, R7.reuse, R2 ;  /* 0x000000071c1d7224 */ /* 0x080fe200078e0202 */
[C---:B-1----:R-:W-:Y:S01]  /*0ed0*/  IADD3 R20, P0, PT, R12.reuse, UR8, RZ ;  /* 0x000000080c147c10 */ /* 0x042fe2000ff1e0ff */
[----:B------:R0:W5:Y:S03]  /*0ee0*/  LDG.E.S8 R4, desc[UR6][R14.64] ;  /* 0x000000060e047981 */ /* 0x000166000c1e1300 */
[----:B------:R-:W-:Y:S01]  /*0ef0*/  LEA.HI.X.SX32 R21, R12, UR9, 0x1, P0 ;  /* 0x000000090c157c11 */ /* 0x000fe200080f0eff */
[-CC-:B------:R-:W-:Y:S01]  /*0f00*/  IMAD R12, R28, R7.reuse, R5.reuse ;  /* 0x000000071c0c7224 */ /* 0x180fe200078e0205 */
[----:B------:R-:W-:Y:S01]  /*0f10*/  IADD3 R18, P0, PT, R25, UR8, RZ ;  /* 0x0000000819127c10 */ /* 0x000fe2000ff1e0ff */
[----:B------:R1:W5:Y:S01]  /*0f20*/  LDG.E.S8 R23, desc[UR6][R22.64] ;  /* 0x0000000616177981 */ /* 0x000362000c1e1300 */
[----:B------:R-:W-:Y:S01]  /*0f30*/  IADD3 R28, P1, PT, R29, UR8, RZ ;  /* 0x000000081d1c7c10 */ /* 0x000fe2000ff3e0ff */
[-C--:B------:R-:W-:Y:S01]  /*0f40*/  IMAD R24, R6, R7.reuse, R24 ;  /* 0x0000000706187224 */ /* 0x080fe200078e0218 */
[----:B------:R-:W-:Y:S01]  /*0f50*/  LEA.HI.X.SX32 R19, R25, UR9, 0x1, P0 ;  /* 0x0000000919137c11 */ /* 0x000fe200080f0eff */
[----:B------:R1:W5:Y:S01]  /*0f60*/  LDG.E.S8 R20, desc[UR6][R20.64] ;  /* 0x0000000614147981 */ /* 0x000362000c1e1300 */
[----:B0-----:R-:W-:Y:S01]  /*0f70*/  IADD3 R14, P0, PT, R12, UR8, RZ ;  /* 0x000000080c0e7c10 */ /* 0x001fe2000ff1e0ff */
[----:B------:R-:W-:-:S02]  /*0f80*/  IMAD R5, R6, R7, R5 ;  /* 0x0000000706057224 */ /* 0x000fc400078e0205 */
[-C--:B-1----:R-:W-:Y:S01]  /*0f90*/  IMAD R22, R6, R7.reuse, R2 ;  /* 0x0000000706167224 */ /* 0x082fe200078e0202 */
[----:B------:R-:W-:Y:S01]  /*0fa0*/  LEA.HI.X.SX32 R29, R29, UR9, 0x1, P1 ;  /* 0x000000091d1d7c11 */ /* 0x000fe200088f0eff */
[----:B------:R-:W5:Y:S01]  /*0fb0*/  LDG.E.S8 R19, desc[UR6][R18.64] ;  /* 0x0000000612137981 */ /* 0x000f62000c1e1300 */
[----:B------:R-:W-:Y:S02]  /*0fc0*/  LEA.HI.X.SX32 R15, R12, UR9, 0x1, P0 ;  /* 0x000000090c0f7c11 */ /* 0x000fe400080f0eff */
[----:B------:R-:W-:Y:S01]  /*0fd0*/  IADD3 R6, P1, PT, R24, UR8, RZ ;  /* 0x0000000818067c10 */ /* 0x000fe2000ff3e0ff */
[----:B------:R-:W-:Y:S01]  /*0fe0*/  IMAD R21, R3, R7, R8 ;  /* 0x0000000703157224 */ /* 0x000fe200078e0208 */
[----:B------:R-:W-:Y:S01]  /*0ff0*/  IADD3 R2, P2, PT, R22, UR8, RZ ;  /* 0x0000000816027c10 */ /* 0x000fe2000ff5e0ff */
[----:B------:R-:W5:Y:S01]  /*1000*/  LDG.E.S8 R28, desc[UR6][R28.64] ;  /* 0x000000061c1c7981 */ /* 0x000f62000c1e1300 */
[----:B------:R-:W-:Y:S02]  /*1010*/  LEA.HI.X.SX32 R7, R24, UR9, 0x1, P1 ;  /* 0x0000000918077c11 */ /* 0x000fe400088f0eff */
[----:B------:R-:W-:Y:S01]  /*1020*/  LEA.HI.X.SX32 R3, R22, UR9, 0x1, P2 ;  /* 0x0000000916037c11 */ /* 0x000fe200090f0eff */
[----:B------:R-:W5:Y:S01]  /*1030*/  LDG.E.S8 R15, desc[UR6][R14.64] ;  /* 0x000000060e0f7981 */ /* 0x000f62000c1e1300 */
[----:B------:R-:W-:-:S03]  /*1040*/  IADD3 R24, P0, PT, R5, UR8, RZ ;  /* 0x0000000805187c10 */ /* 0x000fc6000ff1e0ff */
[----:B------:R-:W5:Y:S01]  /*1050*/  LDG.E.S8 R6, desc[UR6][R6.64] ;  /* 0x0000000606067981 */ /* 0x000f62000c1e1300 */
[----:B------:R-:W-:-:S03]  /*1060*/  LEA.HI.X.SX32 R25, R5, UR9, 0x1, P0 ;  /* 0x0000000905197c11 */ /* 0x000fc600080f0eff */
[----:B------:R0:W5:Y:S04]  /*1070*/  LDG.E.S8 R29, desc[UR6][R2.64] ;  /* 0x00000006021d7981 */ /* 0x000168000c1e1300 */
[----:B------:R-:W5:Y:S01]  /*1080*/  LDG.E.S8 R24, desc[UR6][R24.64] ;  /* 0x0000000618187981 */ /* 0x000f62000c1e1300 */
[----:B------:R-:W-:Y:S02]  /*1090*/  SHF.R.S32.HI R8, RZ, 0x1f, R21 ;  /* 0x0000001fff087819 */ /* 0x000fe40000011415 */
[----:B0-----:R-:W-:-:S04]  /*10a0*/  IADD3 R2, P0, PT, R21, UR8, RZ ;  /* 0x0000000815027c10 */ /* 0x001fc8000ff1e0ff */
[----:B------:R-:W-:-:S05]  /*10b0*/  IADD3.X R3, PT, PT, R8, UR9, RZ, P0, !PT ;  /* 0x0000000908037c10 */ /* 0x000fca00087fe4ff */
[----:B------:R-:W5:Y:S01]  /*10c0*/  LDG.E.U8 R5, desc[UR6][R2.64] ;  /* 0x0000000602057981 */ /* 0x000f62000c1e1100 */
[----:B------:R-:W-:-:S04]  /*10d0*/  IADD3 R10, PT, PT, R13, R16, R10 ;  /* 0x000000100d0a7210 */ /* 0x000fc80007ffe00a */
[----:B--2---:R-:W-:-:S04]  /*10e0*/  IADD3 R9, PT, PT, R9, R10, R26 ;  /* 0x0000000a09097210 */ /* 0x004fc80007ffe01a */
[----:B---3--:R-:W-:-:S04]  /*10f0*/  IADD3 R0, PT, PT, R11, R9, R0 ;  /* 0x000000090b007210 */ /* 0x008fc80007ffe000 */
[----:B----4-:R-:W-:-:S04]  /*1100*/  IADD3 R0, PT, PT, R27, R0, R17 ;  /* 0x000000001b007210 */ /* 0x010fc80007ffe011 */
[----:B-----5:R-:W-:-:S04]  /*1110*/  IADD3 R4, PT, PT, R23, R0, R4 ;  /* 0x0000000017047210 */ /* 0x020fc80007ffe004 */
[----:B------:R-:W-:-:S04]  /*1120*/  IADD3 R4, PT, PT, R19, R4, R20 ;  /* 0x0000000413047210 */ /* 0x000fc80007ffe014 */
[----:B------:R-:W-:-:S04]  /*1130*/  IADD3 R4, PT, PT, R15, R4, R28 ;  /* 0x000000040f047210 */ /* 0x000fc80007ffe01c */
[----:B------:R-:W-:-:S05]  /*1140*/  IADD3 R29, PT, PT, R29, R4, R6 ;  /* 0x000000041d1d7210 */ /* 0x000fca0007ffe006 */
[----:B------:R-:W-:-:S04]  /*1150*/  IMAD.IADD R24, R29, 0x1, R24 ;  /* 0x000000011d187824 */ /* 0x000fc800078e0218 */
[----:B------:R-:W-:-:S05]  /*1160*/  VIADD R0, R24, 0xfffffff8 ;  /* 0xfffffff818007836 */ /* 0x000fca0000000000 */
[----:B------:R-:W-:-:S04]  /*1170*/  ISETP.GT.U32.AND P0, PT, R0, -0x4, PT ;  /* 0xfffffffc0000780c */ /* 0x000fc80003f04070 */
[----:B------:R-:W-:-:S13]  /*1180*/  ISETP.EQ.OR P0, PT, R5, RZ, P0 ;  /* 0x000000ff0500720c */ /* 0x000fda0000702670 */
[----:B------:R-:W0:Y:S02]  /*1190*/  @!P0 LDC.64 R2, c[0x0][0x388] ;  /* 0x0000e200ff028b82 */ /* 0x000e240000000a00 */
[----:B0-----:R-:W-:-:S05]  /*11a0*/  @!P0 IADD3 R2, P1, PT, R21, R2, RZ ;  /* 0x0000000215028210 */ /* 0x001fca0007f3e0ff */
[----:B------:R-:W-:-:S05]  /*11b0*/  @!P0 IMAD.X R3, R8, 0x1, R3, P1 ;  /* 0x0000000108038824 */ /* 0x000fca00008e0603 */
[----:B------:R0:W-:Y:S01]  /*11c0*/  @!P0 STG.E.U8 desc[UR6][R2.64], RZ ;  /* 0x000000ff02008986 */ /* 0x0001e2000c101106 */
[----:B------:R-:W-:Y:S05]  /*11d0*/  @!P0 EXIT ;  /* 0x000000000000894d */ /* 0x000fea0003800000 */
[----:B------:R-:W-:Y:S01]  /*11e0*/  ISETP.NE.AND P0, PT, R24, 0x6, PT ;  /* 0x000000061800780c */ /* 0x000fe20003f05270 */
[----:B------:R-:W-:-:S03]  /*11f0*/  IMAD.MOV.U32 R0, RZ, RZ, 0x1 ;  /* 0x00000001ff007424 */ /* 0x000fc600078e00ff */
[----:B------:R-:W-:-:S13]  /*1200*/  ISETP.NE.OR P0, PT, R5, RZ, P0 ;  /* 0x000000ff0500720c */ /* 0x000fda0000705670 */
[----:B0-----:R-:W0:Y:S02]  /*1210*/  @!P0 LDC.64 R2, c[0x0][0x388] ;  /* 0x0000e200ff028b82 */ /* 0x001e240000000a00 */
[----:B0-----:R-:W-:-:S05]  /*1220*/  @!P0 IADD3 R2, P1, PT, R21, R2, RZ ;  /* 0x0000000215028210 */ /* 0x001fca0007f3e0ff */
[----:B------:R-:W-:-:S05]  /*1230*/  @!P0 IMAD.X R3, R8, 0x1, R3, P1 ;  /* 0x0000000108038824 */ /* 0x000fca00008e0603 */
[----:B------:R0:W-:Y:S01]  /*1240*/  @!P0 STG.E.U8 desc[UR6][R2.64], R0 ;  /* 0x0000000002008986 */ /* 0x0001e2000c101106 */
[----:B------:R-:W-:Y:S05]  /*1250*/  @!P0 EXIT ;  /* 0x000000000000894d */ /* 0x000fea0003800000 */
[----:B------:R-:W0:Y:S02]  /*1260*/  LDCU.64 UR4, c[0x0][0x388] ;  /* 0x00007100ff0477ac */ /* 0x000e240008000a00 */
[----:B0-----:R-:W-:-:S04]  /*1270*/  IADD3 R2, P0, PT, R21, UR4, RZ ;  /* 0x0000000415027c10 */ /* 0x001fc8000ff1e0ff */
[----:B------:R-:W-:-:S05]  /*1280*/  IADD3.X R3, PT, PT, R8, UR5, RZ, P0, !PT ;  /* 0x0000000508037c10 */ /* 0x000fca00087fe4ff */
[----:B------:R-:W-:Y:S01]  /*1290*/  STG.E.U8 desc[UR6][R2.64], R5 ;  /* 0x0000000502007986 */ /* 0x000fe2000c101106 */
[----:B------:R-:W-:Y:S05]  /*12a0*/  EXIT ;  /* 0x000000000000794d */ /* 0x000fea0003800000 */
.L_x_0:
[----:B------:R-:W-:-:S00]  /*12b0*/  BRA `(.L_x_0) ;  /* 0xfffffffc00fc7947 */ /* 0x000fc0000383ffff */
[----:B------:R-:W-:-:S00]  /*12c0*/  NOP ;  /* 0x0000000000007918 */ /* 0x000fc00000000000 */
        /* <DEDUP_REMOVED lines=11> */
.L_x_1:


//--------------------- .nv.shared.reserved.0     --------------------------
	.section	.nv.shared.reserved.0,"aw",@nobits
	.weak		__nv_reservedSMEM_offset_0_alias
	.size		__nv_reservedSMEM_offset_0_alias, 0, 64
	.other		__nv_reservedSMEM_offset_0_alias,@"STO_CUDA_RESERVED_SHARED STV_DEFAULT"
__nv_reservedSMEM_offset_0_alias:
	.zero		0
	.zero		64


//--------------------- .nv.constant0._Z13life3d_kernelPcS_i --------------------------
	.section	.nv.constant0._Z13life3d_kernelPcS_i,"a",@progbits
	.sectionflags	@""
	.align	4
.nv.constant0._Z13life3d_kernelPcS_i:
	.zero		916


//--------------------- SYMBOLS --------------------------

	.type		.nv.reservedSmem.offset0,@object
	.size		.nv.reservedSmem.offset0,0x4
